//
// Generated by NVIDIA NVVM Compiler
//
// Compiler Build ID: CL-36424714
// Cuda compilation tools, release 13.0, V13.0.88
// Based on NVVM 20.0.0
//

.version 9.0
.target sm_100
.address_size 64

	// .globl	_Z6Kernelv
.extern .func  (.param .b32 func_retval0) vprintf
(
	.param .b64 vprintf_param_0,
	.param .b64 vprintf_param_1
)
;
.global .align 1 .b8 $str[33] = {72, 101, 108, 108, 111, 32, 87, 111, 114, 108, 100, 33, 32, 77, 121, 32, 116, 104, 114, 101, 97, 100, 73, 100, 32, 105, 115, 32, 37, 50, 100, 10};

.visible .entry _Z6Kernelv()
{
	.local .align 8 .b8 	__local_depot0[8];
	.reg .b64 	%SP;
	.reg .b64 	%SPL;
	.reg .b32 	%r<7>;
	.reg .b64 	%rd<5>;

	mov.u64 	%SPL, __local_depot0;
	cvta.local.u64 	%SP, %SPL;
	add.u64 	%rd1, %SP, 0;
	add.u64 	%rd2, %SPL, 0;
	mov.u32 	%r1, %ctaid.x;
	mov.u32 	%r2, %ntid.x;
	mov.u32 	%r3, %tid.x;
	mad.lo.s32 	%r4, %r1, %r2, %r3;
	st.local.u32 	[%rd2], %r4;
	mov.u64 	%rd3, $str;
	cvta.global.u64 	%rd4, %rd3;
	{ // callseq 0, 0
	.param .b64 param0;
	st.param.b64 	[param0], %rd4;
	.param .b64 param1;
	st.param.b64 	[param1], %rd1;
	.param .b32 retval0;
	call.uni (retval0), 
	vprintf, 
	(
	param0, 
	param1
	);
	ld.param.b32 	%r5, [retval0];
	} // callseq 0
	ret;

}


// ===== COMPILED SASS (sm_100) =====

	.target	sm_100

	.elftype	@"ET_EXEC"


//--------------------- .note.nv.tkinfo           --------------------------
	.section	.note.nv.tkinfo,"",@"SHT_NOTE"
	.sectionflags	@"SHF_NOTE_NV_TKINFO"
	.tkinfo
        /*0018*/ 	.word	0x00000002
        /*0030*/ 	.string	""
        /*0030*/ 	.string	"ptxas"
        /*0030*/ 	.string	"Cuda compilation tools, release 13.0, V13.0.88"
        /*0030*/ 	.string	"Build cuda_13.0.r13.0/compiler.36424714_0"
        /*0030*/ 	.string	"-arch sm_100 -m 64 "



//--------------------- .note.nv.cuinfo           --------------------------
	.section	.note.nv.cuinfo,"",@"SHT_NOTE"
	.sectionflags	@"SHF_NOTE_NV_CUINFO"
        /*0018*/ 	.short	0x0002
        /*001a*/ 	.short	0x0064
        /*001c*/ 	.short	0x0082
	.zero		2


//--------------------- .nv.info                  --------------------------
	.section	.nv.info,"",@"SHT_CUDA_INFO"
	.align	4


	//----- nvinfo : EIATTR_REGCOUNT
	.align		4
        /*0000*/ 	.byte	0x04, 0x2f
        /*0002*/ 	.short	(.L_2 - .L_1)
	.align		4
.L_1:
        /*0004*/ 	.word	index@(_Z6Kernelv)
        /*0008*/ 	.word	0x00000018


	//----- nvinfo : EIATTR_FRAME_SIZE
	.align		4
.L_2:
        /*000c*/ 	.byte	0x04, 0x11
        /*000e*/ 	.short	(.L_4 - .L_3)
	.align		4
.L_3:
        /*0010*/ 	.word	index@(_Z6Kernelv)
        /*0014*/ 	.word	0x00000008


	//----- nvinfo : EIATTR_MIN_STACK_SIZE
	.align		4
.L_4:
        /*0018*/ 	.byte	0x04, 0x12
        /*001a*/ 	.short	(.L_6 - .L_5)
	.align		4
.L_5:
        /*001c*/ 	.word	index@(_Z6Kernelv)
        /*0020*/ 	.word	0x00000008
.L_6:


//--------------------- .nv.compat                --------------------------
	.section	.nv.compat,"",@"SHT_CUDA_COMPAT_INFO"
	.align	4
        /*0000*/ 	.byte	0x02, 0x09, 0x00, 0x00, 0x02, 0x02, 0x01, 0x00, 0x02, 0x05, 0x05, 0x00, 0x03, 0x07, 0x01, 0x01
        /*0010*/ 	.byte	0x02, 0x03, 0x00, 0x00, 0x02, 0x06, 0x01, 0x00, 0x04, 0x0b, 0x08, 0x00, 0x09, 0x00, 0x00, 0x00
        /*0020*/ 	.byte	0x00, 0x00, 0x00, 0x00


//--------------------- .nv.info._Z6Kernelv       --------------------------
	.section	.nv.info._Z6Kernelv,"",@"SHT_CUDA_INFO"
	.sectionflags	@""
	.align	4


	//----- nvinfo : EIATTR_CUDA_API_VERSION
	.align		4
        /*0000*/ 	.byte	0x04, 0x37
        /*0002*/ 	.short	(.L_8 - .L_7)
.L_7:
        /*0004*/ 	.word	0x00000082


	//----- nvinfo : EIATTR_SPARSE_MMA_MASK
	.align		4
.L_8:
        /*0008*/ 	.byte	0x03, 0x50
        /*000a*/ 	.short	0x0000


	//----- nvinfo : EIATTR_MAXREG_COUNT
	.align		4
        /*000c*/ 	.byte	0x03, 0x1b
        /*000e*/ 	.short	0x00ff


	//----- nvinfo : EIATTR_EXTERNS
	.align		4
        /*0010*/ 	.byte	0x04, 0x0f
        /*0012*/ 	.short	(.L_10 - .L_9)


	//   ....[0]....
	.align		4
.L_9:
        /*0014*/ 	.word	index@(vprintf)


	//----- nvinfo : EIATTR_MERCURY_ISA_VERSION
	.align		4
.L_10:
        /*0018*/ 	.byte	0x03, 0x5f
        /*001a*/ 	.short	0x0101


	//----- nvinfo : EIATTR_VRC_CTA_INIT_COUNT
	.align		4
        /*001c*/ 	.byte	0x02, 0x4a
	.zero		1
	.zero		1


	//----- nvinfo : EIATTR_SYSCALL_OFFSETS
	.align		4
        /*0020*/ 	.byte	0x04, 0x46
        /*0022*/ 	.short	(.L_12 - .L_11)


	//   ....[0]....
.L_11:
        /*0024*/ 	.word	0x00000110


	//----- nvinfo : EIATTR_EXIT_INSTR_OFFSETS
	.align		4
.L_12:
        /*0028*/ 	.byte	0x04, 0x1c
        /*002a*/ 	.short	(.L_14 - .L_13)


	//   ....[0]....
.L_13:
        /*002c*/ 	.word	0x00000120


	//----- nvinfo : EIATTR_SW_WAR
	.align		4
.L_14:
        /*0030*/ 	.byte	0x04, 0x36
        /*0032*/ 	.short	(.L_16 - .L_15)
.L_15:
        /*0034*/ 	.word	0x00000008
.L_16:


//--------------------- .nv.callgraph             --------------------------
	.section	.nv.callgraph,"",@"SHT_CUDA_CALLGRAPH"
	.align	4
	.sectionentsize	8
	.align		4
        /*0000*/ 	.word	0x00000000
	.align		4
        /*0004*/ 	.word	0xffffffff
	.align		4
        /*0008*/ 	.word	index@(_Z6Kernelv)
	.align		4
        /*000c*/ 	.word	index@(vprintf)
	.align		4
        /*0010*/ 	.word	0x00000000
	.align		4
        /*0014*/ 	.word	0xfffffffe
	.align		4
        /*0018*/ 	.word	0x00000000
	.align		4
        /*001c*/ 	.word	0xfffffffd
	.align		4
        /*0020*/ 	.word	0x00000000
	.align		4
        /*0024*/ 	.word	0xfffffffc


//--------------------- .nv.constant4             --------------------------
	.section	.nv.constant4,"a",@progbits
	.align	8
	.align		8
.nv.constant4:
        /*0000*/ 	.dword	vprintf
	.align		8
        /*0008*/ 	.dword	$str


//--------------------- .text._Z6Kernelv          --------------------------
	.section	.text._Z6Kernelv,"ax",@progbits
	.align	128
        .global         _Z6Kernelv
        .type           _Z6Kernelv,@function
        .size           _Z6Kernelv,(.L_x_2 - _Z6Kernelv)
        .other          _Z6Kernelv,@"STO_CUDA_ENTRY STV_DEFAULT"
_Z6Kernelv:
.text._Z6Kernelv:
[----:B------:R-:W0:Y:S01]  /*0000*/  LDC R1, c[0x0][0x37c] ;  /* 0x0000df00ff017b82 */ /* 0x000e220000000800 */
[----:B------:R-:W1:Y:S01]  /*0010*/  S2R R3, SR_TID.X ;  /* 0x0000000000037919 */ /* 0x000e620000002100 */
[----:B------:R-:W2:Y:S06]  /*0020*/  LDCU UR5, c[0x0][0x2fc] ;  /* 0x00005f80ff0577ac */ /* 0x000eac0008000800 */
[----:B------:R-:W1:Y:S01]  /*0030*/  S2UR UR6, SR_CTAID.X ;  /* 0x00000000000679c3 */ /* 0x000e620000002500 */
[----:B------:R-:W-:Y:S01]  /*0040*/  MOV R2, 0x0 ;  /* 0x0000000000027802 */ /* 0x000fe20000000f00 */
[----:B0-----:R-:W-:Y:S01]  /*0050*/  VIADD R1, R1, 0xfffffff8 ;  /* 0xfffffff801017836 */ /* 0x001fe20000000000 */
[----:B------:R-:W0:Y:S05]  /*0060*/  LDCU UR4, c[0x0][0x2f8] ;  /* 0x00005f00ff0477ac */ /* 0x000e2a0008000800 */
[----:B------:R-:W1:Y:S01]  /*0070*/  LDC R0, c[0x0][0x360] ;  /* 0x0000d800ff007b82 */ /* 0x000e620000000800 */
[----:B0-----:R-:W-:-:S05]  /*0080*/  IADD3 R6, P0, PT, R1, UR4, RZ ;  /* 0x0000000401067c10 */ /* 0x001fca000ff1e0ff */
[----:B--2---:R-:W-:Y:S02]  /*0090*/  IMAD.X R7, RZ, RZ, UR5, P0 ;  /* 0x00000005ff077e24 */ /* 0x004fe400080e06ff */
[----:B-1----:R-:W-:Y:S01]  /*00a0*/  IMAD R0, R0, UR6, R3 ;  /* 0x0000000600007c24 */ /* 0x002fe2000f8e0203 */
[----:B------:R-:W0:Y:S01]  /*00b0*/  LDCU.64 UR6, c[0x4][0x8] ;  /* 0x01000100ff0677ac */ /* 0x000e220008000a00 */
[----:B------:R-:W1:Y:S03]  /*00c0*/  LDC.64 R2, c[0x4][R2] ;  /* 0x0100000002027b82 */ /* 0x000e660000000a00 */
[----:B------:R2:W-:Y:S01]  /*00d0*/  STL [R1], R0 ;  /* 0x0000000001007387 */ /* 0x0005e20000100800 */
[----:B0-----:R-:W-:Y:S01]  /*00e0*/  IMAD.U32 R4, RZ, RZ, UR6 ;  /* 0x00000006ff047e24 */ /* 0x001fe2000f8e00ff */
[----:B--2---:R-:W-:-:S07]  /*00f0*/  MOV R5, UR7 ;  /* 0x0000000700057c02 */ /* 0x004fce0008000f00 */
[----:B------:R-:W-:-:S07]  /*0100*/  LEPC R20, `(.L_x_0) ;  /* 0x000000001014794e */ /* 0x000fce0000000000 */
[----:B-1----:R-:W-:Y:S05]  /*0110*/  CALL.ABS.NOINC R2 ;  /* 0x0000000002007343 */ /* 0x002fea0003c00000 */
.L_x_0:
[----:B------:R-:W-:Y:S05]  /*0120*/  EXIT ;  /* 0x000000000000794d */ /* 0x000fea0003800000 */
.L_x_1:
[----:B------:R-:W-:-:S00]  /*0130*/  BRA `(.L_x_1) ;  /* 0xfffffffc00fc7947 */ /* 0x000fc0000383ffff */
[----:B------:R-:W-:-:S00]  /*0140*/  NOP ;  /* 0x0000000000007918 */ /* 0x000fc00000000000 */
        /* <DEDUP_REMOVED lines=11> */
.L_x_2:


//--------------------- .nv.global.init           --------------------------
	.section	.nv.global.init,"aw",@progbits
.nv.global.init:
	.type		$str,@object
	.size		$str,(.L_0 - $str)
$str:
        /*0000*/ 	.byte	0x48, 0x65, 0x6c, 0x6c, 0x6f, 0x20, 0x57, 0x6f, 0x72, 0x6c, 0x64, 0x21, 0x20, 0x4d, 0x79, 0x20
        /*0010*/ 	.byte	0x74, 0x68, 0x72, 0x65, 0x61, 0x64, 0x49, 0x64, 0x20, 0x69, 0x73, 0x20, 0x25, 0x32, 0x64, 0x0a
        /*0020*/ 	.byte	0x00
.L_0:


//--------------------- .nv.shared.reserved.0     --------------------------
	.section	.nv.shared.reserved.0,"aw",@nobits
	.weak		__nv_reservedSMEM_offset_0_alias
	.size		__nv_reservedSMEM_offset_0_alias, 0, 64
	.other		__nv_reservedSMEM_offset_0_alias,@"STO_CUDA_RESERVED_SHARED STV_DEFAULT"
__nv_reservedSMEM_offset_0_alias:
	.zero		0
	.zero		64


//--------------------- .nv.constant0._Z6Kernelv  --------------------------
	.section	.nv.constant0._Z6Kernelv,"a",@progbits
	.sectionflags	@""
	.align	4
.nv.constant0._Z6Kernelv:
	.zero		896


//--------------------- SYMBOLS --------------------------

	.type		.nv.reservedSmem.offset0,@object
	.size		.nv.reservedSmem.offset0,0x4
	.type		vprintf,@function
